//
// Generated by NVIDIA NVVM Compiler
//
// Compiler Build ID: CL-36424714
// Cuda compilation tools, release 13.0, V13.0.88
// Based on NVVM 20.0.0
//

.version 9.0
.target sm_100
.address_size 64

	// .globl	_Z25applyConstantFilterKernelPKfPfii
.const .align 4 .b8 constant_filter[100];

.visible .entry _Z25applyConstantFilterKernelPKfPfii(
	.param .u64 .ptr .align 1 _Z25applyConstantFilterKernelPKfPfii_param_0,
	.param .u64 .ptr .align 1 _Z25applyConstantFilterKernelPKfPfii_param_1,
	.param .u32 _Z25applyConstantFilterKernelPKfPfii_param_2,
	.param .u32 _Z25applyConstantFilterKernelPKfPfii_param_3
)
{
	.reg .pred 	%p<4>;
	.reg .b32 	%r<63>;
	.reg .b32 	%f<76>;
	.reg .b64 	%rd<68>;

	ld.param.u64 	%rd1, [_Z25applyConstantFilterKernelPKfPfii_param_0];
	ld.param.u64 	%rd2, [_Z25applyConstantFilterKernelPKfPfii_param_1];
	ld.param.u32 	%r3, [_Z25applyConstantFilterKernelPKfPfii_param_2];
	ld.param.u32 	%r5, [_Z25applyConstantFilterKernelPKfPfii_param_3];
	mov.u32 	%r6, %ctaid.x;
	mov.u32 	%r7, %ntid.x;
	mov.u32 	%r8, %tid.x;
	mad.lo.s32 	%r1, %r6, %r7, %r8;
	mov.u32 	%r9, %ctaid.y;
	mov.u32 	%r10, %ntid.y;
	mov.u32 	%r11, %tid.y;
	mad.lo.s32 	%r12, %r9, %r10, %r11;
	setp.ge.s32 	%p1, %r1, %r3;
	setp.ge.s32 	%p2, %r12, %r5;
	or.pred  	%p3, %p1, %p2;
	@%p3 bra 	$L__BB0_2;
	cvta.to.global.u64 	%rd3, %rd2;
	cvta.to.global.u64 	%rd4, %rd1;
	add.s32 	%r13, %r3, -1;
	add.s32 	%r14, %r5, -1;
	add.s32 	%r15, %r1, -2;
	add.s32 	%r16, %r12, -2;
	min.s32 	%r17, %r14, %r16;
	max.s32 	%r18, %r17, 0;
	mul.lo.s32 	%r19, %r18, %r3;
	min.s32 	%r20, %r13, %r15;
	max.s32 	%r21, %r20, 0;
	add.s32 	%r22, %r21, %r19;
	mul.wide.s32 	%rd5, %r22, 4;
	add.s64 	%rd6, %rd4, %rd5;
	ld.global.f32 	%f1, [%rd6];
	ld.const.f32 	%f2, [constant_filter];
	fma.rn.f32 	%f3, %f1, %f2, 0f00000000;
	max.s32 	%r23, %r1, 1;
	cvt.s64.s32 	%rd7, %r19;
	cvt.u64.u32 	%rd8, %r23;
	add.s64 	%rd9, %rd8, %rd7;
	shl.b64 	%rd10, %rd9, 2;
	add.s64 	%rd11, %rd4, %rd10;
	ld.global.f32 	%f4, [%rd11+-4];
	ld.const.f32 	%f5, [constant_filter+4];
	fma.rn.f32 	%f6, %f4, %f5, %f3;
	min.s32 	%r24, %r13, %r1;
	max.s32 	%r25, %r24, 0;
	add.s32 	%r26, %r25, %r19;
	mul.wide.s32 	%rd12, %r26, 4;
	add.s64 	%rd13, %rd4, %rd12;
	ld.global.f32 	%f7, [%rd13];
	ld.const.f32 	%f8, [constant_filter+8];
	fma.rn.f32 	%f9, %f7, %f8, %f6;
	add.s32 	%r27, %r1, 1;
	min.s32 	%r28, %r13, %r27;
	max.s32 	%r29, %r28, 0;
	add.s32 	%r30, %r29, %r19;
	mul.wide.s32 	%rd14, %r30, 4;
	add.s64 	%rd15, %rd4, %rd14;
	ld.global.f32 	%f10, [%rd15];
	ld.const.f32 	%f11, [constant_filter+12];
	fma.rn.f32 	%f12, %f10, %f11, %f9;
	add.s32 	%r31, %r1, 2;
	min.s32 	%r32, %r13, %r31;
	max.s32 	%r33, %r32, 0;
	add.s32 	%r34, %r33, %r19;
	mul.wide.s32 	%rd16, %r34, 4;
	add.s64 	%rd17, %rd4, %rd16;
	ld.global.f32 	%f13, [%rd17];
	ld.const.f32 	%f14, [constant_filter+16];
	fma.rn.f32 	%f15, %f13, %f14, %f12;
	max.u32 	%r35, %r12, 1;
	add.s32 	%r36, %r35, -1;
	mul.lo.s32 	%r37, %r36, %r3;
	add.s32 	%r38, %r21, %r37;
	mul.wide.s32 	%rd18, %r38, 4;
	add.s64 	%rd19, %rd4, %rd18;
	ld.global.f32 	%f16, [%rd19];
	ld.const.f32 	%f17, [constant_filter+20];
	fma.rn.f32 	%f18, %f16, %f17, %f15;
	cvt.s64.s32 	%rd20, %r37;
	add.s64 	%rd21, %rd8, %rd20;
	shl.b64 	%rd22, %rd21, 2;
	add.s64 	%rd23, %rd4, %rd22;
	ld.global.f32 	%f19, [%rd23+-4];
	ld.const.f32 	%f20, [constant_filter+24];
	fma.rn.f32 	%f21, %f19, %f20, %f18;
	add.s32 	%r39, %r25, %r37;
	mul.wide.s32 	%rd24, %r39, 4;
	add.s64 	%rd25, %rd4, %rd24;
	ld.global.f32 	%f22, [%rd25];
	ld.const.f32 	%f23, [constant_filter+28];
	fma.rn.f32 	%f24, %f22, %f23, %f21;
	add.s32 	%r40, %r29, %r37;
	mul.wide.s32 	%rd26, %r40, 4;
	add.s64 	%rd27, %rd4, %rd26;
	ld.global.f32 	%f25, [%rd27];
	ld.const.f32 	%f26, [constant_filter+32];
	fma.rn.f32 	%f27, %f25, %f26, %f24;
	add.s32 	%r41, %r33, %r37;
	mul.wide.s32 	%rd28, %r41, 4;
	add.s64 	%rd29, %rd4, %rd28;
	ld.global.f32 	%f28, [%rd29];
	ld.const.f32 	%f29, [constant_filter+36];
	fma.rn.f32 	%f30, %f28, %f29, %f27;
	min.u32 	%r42, %r14, %r12;
	mul.lo.s32 	%r43, %r42, %r3;
	add.s32 	%r44, %r21, %r43;
	mul.wide.s32 	%rd30, %r44, 4;
	add.s64 	%rd31, %rd4, %rd30;
	ld.global.f32 	%f31, [%rd31];
	ld.const.f32 	%f32, [constant_filter+40];
	fma.rn.f32 	%f33, %f31, %f32, %f30;
	cvt.s64.s32 	%rd32, %r43;
	add.s64 	%rd33, %rd8, %rd32;
	shl.b64 	%rd34, %rd33, 2;
	add.s64 	%rd35, %rd4, %rd34;
	ld.global.f32 	%f34, [%rd35+-4];
	ld.const.f32 	%f35, [constant_filter+44];
	fma.rn.f32 	%f36, %f34, %f35, %f33;
	add.s32 	%r45, %r25, %r43;
	mul.wide.s32 	%rd36, %r45, 4;
	add.s64 	%rd37, %rd4, %rd36;
	ld.global.f32 	%f37, [%rd37];
	ld.const.f32 	%f38, [constant_filter+48];
	fma.rn.f32 	%f39, %f37, %f38, %f36;
	add.s32 	%r46, %r29, %r43;
	mul.wide.s32 	%rd38, %r46, 4;
	add.s64 	%rd39, %rd4, %rd38;
	ld.global.f32 	%f40, [%rd39];
	ld.const.f32 	%f41, [constant_filter+52];
	fma.rn.f32 	%f42, %f40, %f41, %f39;
	add.s32 	%r47, %r33, %r43;
	mul.wide.s32 	%rd40, %r47, 4;
	add.s64 	%rd41, %rd4, %rd40;
	ld.global.f32 	%f43, [%rd41];
	ld.const.f32 	%f44, [constant_filter+56];
	fma.rn.f32 	%f45, %f43, %f44, %f42;
	add.s32 	%r48, %r12, 1;
	min.u32 	%r49, %r14, %r48;
	mul.lo.s32 	%r50, %r49, %r3;
	add.s32 	%r51, %r21, %r50;
	mul.wide.s32 	%rd42, %r51, 4;
	add.s64 	%rd43, %rd4, %rd42;
	ld.global.f32 	%f46, [%rd43];
	ld.const.f32 	%f47, [constant_filter+60];
	fma.rn.f32 	%f48, %f46, %f47, %f45;
	cvt.s64.s32 	%rd44, %r50;
	add.s64 	%rd45, %rd8, %rd44;
	shl.b64 	%rd46, %rd45, 2;
	add.s64 	%rd47, %rd4, %rd46;
	ld.global.f32 	%f49, [%rd47+-4];
	ld.const.f32 	%f50, [constant_filter+64];
	fma.rn.f32 	%f51, %f49, %f50, %f48;
	add.s32 	%r52, %r25, %r50;
	mul.wide.s32 	%rd48, %r52, 4;
	add.s64 	%rd49, %rd4, %rd48;
	ld.global.f32 	%f52, [%rd49];
	ld.const.f32 	%f53, [constant_filter+68];
	fma.rn.f32 	%f54, %f52, %f53, %f51;
	add.s32 	%r53, %r29, %r50;
	mul.wide.s32 	%rd50, %r53, 4;
	add.s64 	%rd51, %rd4, %rd50;
	ld.global.f32 	%f55, [%rd51];
	ld.const.f32 	%f56, [constant_filter+72];
	fma.rn.f32 	%f57, %f55, %f56, %f54;
	add.s32 	%r54, %r33, %r50;
	mul.wide.s32 	%rd52, %r54, 4;
	add.s64 	%rd53, %rd4, %rd52;
	ld.global.f32 	%f58, [%rd53];
	ld.const.f32 	%f59, [constant_filter+76];
	fma.rn.f32 	%f60, %f58, %f59, %f57;
	add.s32 	%r55, %r12, 2;
	min.u32 	%r56, %r14, %r55;
	mul.lo.s32 	%r57, %r56, %r3;
	add.s32 	%r58, %r21, %r57;
	mul.wide.s32 	%rd54, %r58, 4;
	add.s64 	%rd55, %rd4, %rd54;
	ld.global.f32 	%f61, [%rd55];
	ld.const.f32 	%f62, [constant_filter+80];
	fma.rn.f32 	%f63, %f61, %f62, %f60;
	cvt.s64.s32 	%rd56, %r57;
	add.s64 	%rd57, %rd8, %rd56;
	shl.b64 	%rd58, %rd57, 2;
	add.s64 	%rd59, %rd4, %rd58;
	ld.global.f32 	%f64, [%rd59+-4];
	ld.const.f32 	%f65, [constant_filter+84];
	fma.rn.f32 	%f66, %f64, %f65, %f63;
	add.s32 	%r59, %r25, %r57;
	mul.wide.s32 	%rd60, %r59, 4;
	add.s64 	%rd61, %rd4, %rd60;
	ld.global.f32 	%f67, [%rd61];
	ld.const.f32 	%f68, [constant_filter+88];
	fma.rn.f32 	%f69, %f67, %f68, %f66;
	add.s32 	%r60, %r29, %r57;
	mul.wide.s32 	%rd62, %r60, 4;
	add.s64 	%rd63, %rd4, %rd62;
	ld.global.f32 	%f70, [%rd63];
	ld.const.f32 	%f71, [constant_filter+92];
	fma.rn.f32 	%f72, %f70, %f71, %f69;
	add.s32 	%r61, %r33, %r57;
	mul.wide.s32 	%rd64, %r61, 4;
	add.s64 	%rd65, %rd4, %rd64;
	ld.global.f32 	%f73, [%rd65];
	ld.const.f32 	%f74, [constant_filter+96];
	fma.rn.f32 	%f75, %f73, %f74, %f72;
	mad.lo.s32 	%r62, %r3, %r12, %r1;
	mul.wide.s32 	%rd66, %r62, 4;
	add.s64 	%rd67, %rd3, %rd66;
	st.global.f32 	[%rd67], %f75;
$L__BB0_2:
	ret;

}


// ===== COMPILED SASS (sm_100) =====

	.target	sm_100

	.elftype	@"ET_EXEC"


//--------------------- .note.nv.tkinfo           --------------------------
	.section	.note.nv.tkinfo,"",@"SHT_NOTE"
	.sectionflags	@"SHF_NOTE_NV_TKINFO"
	.tkinfo
        /*0018*/ 	.word	0x00000002
        /*0030*/ 	.string	""
        /*0030*/ 	.string	"ptxas"
        /*0030*/ 	.string	"Cuda compilation tools, release 13.0, V13.0.88"
        /*0030*/ 	.string	"Build cuda_13.0.r13.0/compiler.36424714_0"
        /*0030*/ 	.string	"-arch sm_100 -m 64 "



//--------------------- .note.nv.cuinfo           --------------------------
	.section	.note.nv.cuinfo,"",@"SHT_NOTE"
	.sectionflags	@"SHF_NOTE_NV_CUINFO"
        /*0018*/ 	.short	0x0002
        /*001a*/ 	.short	0x0064
        /*001c*/ 	.short	0x0082
	.zero		2


//--------------------- .nv.info                  --------------------------
	.section	.nv.info,"",@"SHT_CUDA_INFO"
	.align	4


	//----- nvinfo : EIATTR_REGCOUNT
	.align		4
        /*0000*/ 	.byte	0x04, 0x2f
        /*0002*/ 	.short	(.L_2 - .L_1)
	.align		4
.L_1:
        /*0004*/ 	.word	index@(_Z25applyConstantFilterKernelPKfPfii)
        /*0008*/ 	.word	0x00000020


	//----- nvinfo : EIATTR_FRAME_SIZE
	.align		4
.L_2:
        /*000c*/ 	.byte	0x04, 0x11
        /*000e*/ 	.short	(.L_4 - .L_3)
	.align		4
.L_3:
        /*0010*/ 	.word	index@(_Z25applyConstantFilterKernelPKfPfii)
        /*0014*/ 	.word	0x00000000


	//----- nvinfo : EIATTR_MIN_STACK_SIZE
	.align		4
.L_4:
        /*0018*/ 	.byte	0x04, 0x12
        /*001a*/ 	.short	(.L_6 - .L_5)
	.align		4
.L_5:
        /*001c*/ 	.word	index@(_Z25applyConstantFilterKernelPKfPfii)
        /*0020*/ 	.word	0x00000000
.L_6:


//--------------------- .nv.compat                --------------------------
	.section	.nv.compat,"",@"SHT_CUDA_COMPAT_INFO"
	.align	4
        /*0000*/ 	.byte	0x02, 0x09, 0x00, 0x00, 0x02, 0x02, 0x01, 0x00, 0x02, 0x05, 0x05, 0x00, 0x03, 0x07, 0x01, 0x01
        /*0010*/ 	.byte	0x02, 0x03, 0x00, 0x00, 0x02, 0x06, 0x01, 0x00, 0x04, 0x0b, 0x08, 0x00, 0x09, 0x00, 0x00, 0x00
        /*0020*/ 	.byte	0x00, 0x00, 0x00, 0x00


//--------------------- .nv.info._Z25applyConstantFilterKernelPKfPfii --------------------------
	.section	.nv.info._Z25applyConstantFilterKernelPKfPfii,"",@"SHT_CUDA_INFO"
	.sectionflags	@""
	.align	4


	//----- nvinfo : EIATTR_CUDA_API_VERSION
	.align		4
        /*0000*/ 	.byte	0x04, 0x37
        /*0002*/ 	.short	(.L_8 - .L_7)
.L_7:
        /*0004*/ 	.word	0x00000082


	//----- nvinfo : EIATTR_KPARAM_INFO
	.align		4
.L_8:
        /*0008*/ 	.byte	0x04, 0x17
        /*000a*/ 	.short	(.L_10 - .L_9)
.L_9:
        /*000c*/ 	.word	0x00000000
        /*0010*/ 	.short	0x0003
        /*0012*/ 	.short	0x0014
        /*0014*/ 	.byte	0x00, 0xf0, 0x11, 0x00


	//----- nvinfo : EIATTR_KPARAM_INFO
	.align		4
.L_10:
        /*0018*/ 	.byte	0x04, 0x17
        /*001a*/ 	.short	(.L_12 - .L_11)
.L_11:
        /*001c*/ 	.word	0x00000000
        /*0020*/ 	.short	0x0002
        /*0022*/ 	.short	0x0010
        /*0024*/ 	.byte	0x00, 0xf0, 0x11, 0x00


	//----- nvinfo : EIATTR_KPARAM_INFO
	.align		4
.L_12:
        /*0028*/ 	.byte	0x04, 0x17
        /*002a*/ 	.short	(.L_14 - .L_13)
.L_13:
        /*002c*/ 	.word	0x00000000
        /*0030*/ 	.short	0x0001
        /*0032*/ 	.short	0x0008
        /*0034*/ 	.byte	0x00, 0xf5, 0x21, 0x00


	//----- nvinfo : EIATTR_KPARAM_INFO
	.align		4
.L_14:
        /*0038*/ 	.byte	0x04, 0x17
        /*003a*/ 	.short	(.L_16 - .L_15)
.L_15:
        /*003c*/ 	.word	0x00000000
        /*0040*/ 	.short	0x0000
        /*0042*/ 	.short	0x0000
        /*0044*/ 	.byte	0x00, 0xf5, 0x21, 0x00


	//----- nvinfo : EIATTR_SPARSE_MMA_MASK
	.align		4
.L_16:
        /*0048*/ 	.byte	0x03, 0x50
        /*004a*/ 	.short	0x0000


	//----- nvinfo : EIATTR_MAXREG_COUNT
	.align		4
        /*004c*/ 	.byte	0x03, 0x1b
        /*004e*/ 	.short	0x00ff


	//----- nvinfo : EIATTR_MERCURY_ISA_VERSION
	.align		4
        /*0050*/ 	.byte	0x03, 0x5f
        /*0052*/ 	.short	0x0101


	//----- nvinfo : EIATTR_VRC_CTA_INIT_COUNT
	.align		4
        /*0054*/ 	.byte	0x02, 0x4a
	.zero		1
	.zero		1


	//----- nvinfo : EIATTR_EXIT_INSTR_OFFSETS
	.align		4
        /*0058*/ 	.byte	0x04, 0x1c
        /*005a*/ 	.short	(.L_18 - .L_17)


	//   ....[0]....
.L_17:
        /*005c*/ 	.word	0x000000c0


	//   ....[1]....
        /*0060*/ 	.word	0x000009b0


	//----- nvinfo : EIATTR_CBANK_PARAM_SIZE
	.align		4
.L_18:
        /*0064*/ 	.byte	0x03, 0x19
        /*0066*/ 	.short	0x0018


	//----- nvinfo : EIATTR_PARAM_CBANK
	.align		4
        /*0068*/ 	.byte	0x04, 0x0a
        /*006a*/ 	.short	(.L_20 - .L_19)
	.align		4
.L_19:
        /*006c*/ 	.word	index@(.nv.constant0._Z25applyConstantFilterKernelPKfPfii)
        /*0070*/ 	.short	0x0380
        /*0072*/ 	.short	0x0018


	//----- nvinfo : EIATTR_SW_WAR
	.align		4
.L_20:
        /*0074*/ 	.byte	0x04, 0x36
        /*0076*/ 	.short	(.L_22 - .L_21)
.L_21:
        /*0078*/ 	.word	0x00000008
.L_22:


//--------------------- .nv.callgraph             --------------------------
	.section	.nv.callgraph,"",@"SHT_CUDA_CALLGRAPH"
	.align	4
	.sectionentsize	8
	.align		4
        /*0000*/ 	.word	0x00000000
	.align		4
        /*0004*/ 	.word	0xffffffff
	.align		4
        /*0008*/ 	.word	0x00000000
	.align		4
        /*000c*/ 	.word	0xfffffffe
	.align		4
        /*0010*/ 	.word	0x00000000
	.align		4
        /*0014*/ 	.word	0xfffffffd
	.align		4
        /*0018*/ 	.word	0x00000000
	.align		4
        /*001c*/ 	.word	0xfffffffc


//--------------------- .nv.constant3             --------------------------
	.section	.nv.constant3,"a",@progbits
	.align	4
.nv.constant3:
	.type		constant_filter,@object
	.size		constant_filter,(.L_0 - constant_filter)
constant_filter:
	.zero		100
.L_0:


//--------------------- .text._Z25applyConstantFilterKernelPKfPfii --------------------------
	.section	.text._Z25applyConstantFilterKernelPKfPfii,"ax",@progbits
	.align	128
        .global         _Z25applyConstantFilterKernelPKfPfii
        .type           _Z25applyConstantFilterKernelPKfPfii,@function
        .size           _Z25applyConstantFilterKernelPKfPfii,(.L_x_1 - _Z25applyConstantFilterKernelPKfPfii)
        .other          _Z25applyConstantFilterKernelPKfPfii,@"STO_CUDA_ENTRY STV_DEFAULT"
_Z25applyConstantFilterKernelPKfPfii:
.text._Z25applyConstantFilterKernelPKfPfii:
[----:B------:R-:W-:Y:S01]  /*0000*/  LDC R1, c[0x0][0x37c] ;  /* 0x0000df00ff017b82 */ /* 0x000fe20000000800 */
[----:B------:R-:W0:Y:S07]  /*0010*/  S2R R7, SR_TID.Y ;  /* 0x0000000000077919 */ /* 0x000e2e0000002200 */
[----:B------:R-:W1:Y:S01]  /*0020*/  LDC R3, c[0x0][0x360] ;  /* 0x0000d800ff037b82 */ /* 0x000e620000000800 */
[----:B------:R-:W1:Y:S07]  /*0030*/  S2R R2, SR_TID.X ;  /* 0x0000000000027919 */ /* 0x000e6e0000002100 */
[----:B------:R-:W0:Y:S08]  /*0040*/  S2UR UR5, SR_CTAID.Y ;  /* 0x00000000000579c3 */ /* 0x000e300000002600 */
[----:B------:R-:W0:Y:S08]  /*0050*/  LDC R0, c[0x0][0x364] ;  /* 0x0000d900ff007b82 */ /* 0x000e300000000800 */
[----:B------:R-:W1:Y:S08]  /*0060*/  S2UR UR4, SR_CTAID.X ;  /* 0x00000000000479c3 */ /* 0x000e700000002500 */
[----:B------:R-:W2:Y:S01]  /*0070*/  LDC.64 R4, c[0x0][0x390] ;  /* 0x0000e400ff047b82 */ /* 0x000ea20000000a00 */
[----:B0-----:R-:W-:-:S02]  /*0080*/  IMAD R0, R0, UR5, R7 ;  /* 0x0000000500007c24 */ /* 0x001fc4000f8e0207 */
[----:B-1----:R-:W-:-:S03]  /*0090*/  IMAD R3, R3, UR4, R2 ;  /* 0x0000000403037c24 */ /* 0x002fc6000f8e0202 */
[----:B--2---:R-:W-:-:S04]  /*00a0*/  ISETP.GE.AND P0, PT, R0, R5, PT ;  /* 0x000000050000720c */ /* 0x004fc80003f06270 */
[----:B------:R-:W-:-:S13]  /*00b0*/  ISETP.GE.OR P0, PT, R3, R4, P0 ;  /* 0x000000040300720c */ /* 0x000fda0000706670 */
[----:B------:R-:W-:Y:S05]  /*00c0*/  @P0 EXIT ;  /* 0x000000000000094d */ /* 0x000fea0003800000 */
[----:B------:R-:W0:Y:S01]  /*00d0*/  LDC.64 R14, c[0x0][0x380] ;  /* 0x0000e000ff0e7b82 */ /* 0x000e220000000a00 */
[----:B------:R-:W-:Y:S01]  /*00e0*/  IADD3 R16, PT, PT, R5, -0x1, RZ ;  /* 0xffffffff05107810 */ /* 0x000fe20007ffe0ff */
[----:B------:R-:W1:Y:S01]  /*00f0*/  LDCU.64 UR6, c[0x0][0x380] ;  /* 0x00007000ff0677ac */ /* 0x000e620008000a00 */
[----:B------:R-:W-:Y:S02]  /*0100*/  IADD3 R10, PT, PT, R4, -0x1, RZ ;  /* 0xffffffff040a7810 */ /* 0x000fe40007ffe0ff */
[----:B------:R-:W-:Y:S01]  /*0110*/  VIADDMNMX.RELU R5, R0, 0xfffffffe, R16, PT ;  /* 0xfffffffe00057846 */ /* 0x000fe20003801110 */
[----:B------:R-:W2:Y:S01]  /*0120*/  LDCU.64 UR4, c[0x0][0x358] ;  /* 0x00006b00ff0477ac */ /* 0x000ea20008000a00 */
[C---:B------:R-:W-:Y:S02]  /*0130*/  VIMNMX R29, PT, PT, R3.reuse, 0x1, !PT ;  /* 0x00000001031d7848 */ /* 0x040fe40007fe0100 */
[--C-:B------:R-:W-:Y:S01]  /*0140*/  VIADDMNMX.RELU R12, R3, 0xfffffffe, R10.reuse, PT ;  /* 0xfffffffe030c7846 */ /* 0x100fe2000380110a */
[----:B------:R-:W-:Y:S01]  /*0150*/  IMAD R2, R5, R4, RZ ;  /* 0x0000000405027224 */ /* 0x000fe200078e02ff */
[----:B------:R-:W-:Y:S01]  /*0160*/  VIMNMX.RELU R23, PT, PT, R10, R3, PT ;  /* 0x000000030a177248 */ /* 0x000fe20003fe1100 */
[----:B------:R-:W3:Y:S01]  /*0170*/  LDCU.128 UR8, c[0x3][URZ] ;  /* 0x00c00000ff0877ac */ /* 0x000ee20008000c00 */
[----:B------:R-:W-:-:S02]  /*0180*/  VIADDMNMX.RELU R13, R3, 0x1, R10, PT ;  /* 0x00000001030d7846 */ /* 0x000fc4000380110a */
[C---:B------:R-:W-:Y:S01]  /*0190*/  IADD3 R5, P0, PT, R2.reuse, R29, RZ ;  /* 0x0000001d02057210 */ /* 0x040fe20007f1e0ff */
[----:B------:R-:W4:Y:S01]  /*01a0*/  LDCU.128 UR12, c[0x3][0x10] ;  /* 0x00c00200ff0c77ac */ /* 0x000f220008000c00 */
[C---:B------:R-:W-:Y:S02]  /*01b0*/  IADD3 R19, PT, PT, R2.reuse, R12, RZ ;  /* 0x0000000c02137210 */ /* 0x040fe40007ffe0ff */
[C---:B------:R-:W-:Y:S02]  /*01c0*/  LEA.HI.X.SX32 R6, R2.reuse, RZ, 0x1, P0 ;  /* 0x000000ff02067211 */ /* 0x040fe400000f0eff */
[----:B-1----:R-:W-:Y:S02]  /*01d0*/  LEA R8, P0, R5, UR6, 0x2 ;  /* 0x0000000605087c11 */ /* 0x002fe4000f8010ff */
[----:B------:R-:W-:Y:S01]  /*01e0*/  IADD3 R21, PT, PT, R2, R23, RZ ;  /* 0x0000001702157210 */ /* 0x000fe20007ffe0ff */
[----:B0-----:R-:W-:Y:S01]  /*01f0*/  IMAD.WIDE R18, R19, 0x4, R14 ;  /* 0x0000000413127825 */ /* 0x001fe200078e020e */
[----:B------:R-:W-:-:S02]  /*0200*/  LEA.HI.X R9, R5, UR7, R6, 0x2, P0 ;  /* 0x0000000705097c11 */ /* 0x000fc400080f1406 */
[----:B------:R-:W-:Y:S02]  /*0210*/  IADD3 R25, PT, PT, R2, R13, RZ ;  /* 0x0000000d02197210 */ /* 0x000fe40007ffe0ff */
[----:B--2---:R0:W3:Y:S01]  /*0220*/  LDG.E R6, desc[UR4][R18.64] ;  /* 0x0000000412067981 */ /* 0x0040e2000c1e1900 */
[--C-:B------:R-:W-:Y:S01]  /*0230*/  IMAD.WIDE R20, R21, 0x4, R14.reuse ;  /* 0x0000000415147825 */ /* 0x100fe200078e020e */
[----:B------:R-:W-:Y:S02]  /*0240*/  VIMNMX.U32 R5, PT, PT, R0, 0x1, !PT ;  /* 0x0000000100057848 */ /* 0x000fe40007fe0000 */
[----:B------:R1:W2:Y:S01]  /*0250*/  LDG.E R7, desc[UR4][R8.64+-0x4] ;  /* 0xfffffc0408077981 */ /* 0x0002a2000c1e1900 */
[----:B------:R-:W-:Y:S01]  /*0260*/  IMAD.WIDE R24, R25, 0x4, R14 ;  /* 0x0000000419187825 */ /* 0x000fe200078e020e */
[----:B------:R-:W-:Y:S02]  /*0270*/  IADD3 R5, PT, PT, R5, -0x1, RZ ;  /* 0xffffffff05057810 */ /* 0x000fe40007ffe0ff */
[----:B------:R5:W4:Y:S01]  /*0280*/  LDG.E R20, desc[UR4][R20.64] ;  /* 0x0000000414147981 */ /* 0x000b22000c1e1900 */
[----:B------:R-:W-:-:S02]  /*0290*/  VIADDMNMX.RELU R17, R3, 0x2, R10, PT ;  /* 0x0000000203117846 */ /* 0x000fc4000380110a */
[----:B------:R-:W-:Y:S01]  /*02a0*/  IMAD R22, R5, R4, RZ ;  /* 0x0000000405167224 */ /* 0x000fe200078e02ff */
[----:B------:R-:W4:Y:S01]  /*02b0*/  LDG.E R24, desc[UR4][R24.64] ;  /* 0x0000000418187981 */ /* 0x000f22000c1e1900 */
[----:B0-----:R-:W-:-:S03]  /*02c0*/  IADD3 R19, PT, PT, R2, R17, RZ ;  /* 0x0000001102137210 */ /* 0x001fc60007ffe0ff */
[----:B------:R-:W-:Y:S02]  /*02d0*/  IADD3 R11, PT, PT, R12, R22, RZ ;  /* 0x000000160c0b7210 */ /* 0x000fe40007ffe0ff */
[----:B------:R-:W-:-:S04]  /*02e0*/  IMAD.WIDE R18, R19, 0x4, R14 ;  /* 0x0000000413127825 */ /* 0x000fc800078e020e */
[----:B------:R-:W-:Y:S01]  /*02f0*/  IMAD.WIDE R10, R11, 0x4, R14 ;  /* 0x000000040b0a7825 */ /* 0x000fe200078e020e */
[----:B------:R0:W4:Y:S01]  /*0300*/  LDG.E R5, desc[UR4][R18.64] ;  /* 0x0000000412057981 */ /* 0x000122000c1e1900 */
[----:B------:R-:W-:-:S04]  /*0310*/  IADD3 R2, P0, PT, R29, R22, RZ ;  /* 0x000000161d027210 */ /* 0x000fc80007f1e0ff */
[----:B------:R-:W4:Y:S01]  /*0320*/  LDG.E R10, desc[UR4][R10.64] ;  /* 0x000000040a0a7981 */ /* 0x000f22000c1e1900 */
[----:B-1----:R-:W-:Y:S02]  /*0330*/  LEA.HI.X.SX32 R9, R22, RZ, 0x1, P0 ;  /* 0x000000ff16097211 */ /* 0x002fe400000f0eff */
[----:B------:R-:W-:-:S04]  /*0340*/  LEA R8, P0, R2, UR6, 0x2 ;  /* 0x0000000602087c11 */ /* 0x000fc8000f8010ff */
[----:B------:R-:W-:-:S05]  /*0350*/  LEA.HI.X R9, R2, UR7, R9, 0x2, P0 ;  /* 0x0000000702097c11 */ /* 0x000fca00080f1409 */
[----:B------:R1:W4:Y:S01]  /*0360*/  LDG.E R2, desc[UR4][R8.64+-0x4] ;  /* 0xfffffc0408027981 */ /* 0x000322000c1e1900 */
[----:B-----5:R-:W-:-:S05]  /*0370*/  VIMNMX.U32 R21, PT, PT, R0, R16, PT ;  /* 0x0000001000157248 */ /* 0x020fca0003fe0000 */
[----:B------:R-:W-:-:S05]  /*0380*/  IMAD R28, R21, R4, RZ ;  /* 0x00000004151c7224 */ /* 0x000fca00078e02ff */
[----:B------:R-:W-:-:S04]  /*0390*/  IADD3 R21, P0, PT, R29, R28, RZ ;  /* 0x0000001c1d157210 */ /* 0x000fc80007f1e0ff */
[----:B------:R-:W-:Y:S02]  /*03a0*/  LEA.HI.X.SX32 R26, R28, RZ, 0x1, P0 ;  /* 0x000000ff1c1a7211 */ /* 0x000fe400000f0eff */
[----:B0-----:R-:W-:-:S04]  /*03b0*/  LEA R18, P0, R21, UR6, 0x2 ;  /* 0x0000000615127c11 */ /* 0x001fc8000f8010ff */
[----:B------:R-:W-:Y:S02]  /*03c0*/  LEA.HI.X R19, R21, UR7, R26, 0x2, P0 ;  /* 0x0000000715137c11 */ /* 0x000fe400080f141a */
[-C--:B------:R-:W-:Y:S02]  /*03d0*/  IADD3 R21, PT, PT, R23, R22.reuse, RZ ;  /* 0x0000001617157210 */ /* 0x080fe40007ffe0ff */
[-C--:B-1----:R-:W-:Y:S01]  /*03e0*/  IADD3 R9, PT, PT, R13, R22.reuse, RZ ;  /* 0x000000160d097210 */ /* 0x082fe20007ffe0ff */
[----:B------:R0:W5:Y:S01]  /*03f0*/  LDG.E R11, desc[UR4][R18.64+-0x4] ;  /* 0xfffffc04120b7981 */ /* 0x000162000c1e1900 */
[----:B------:R-:W-:Y:S02]  /*0400*/  IADD3 R25, PT, PT, R17, R22, RZ ;  /* 0x0000001611197210 */ /* 0x000fe40007ffe0ff */
[----:B------:R-:W-:Y:S02]  /*0410*/  VIADDMNMX.U32 R22, R0, 0x1, R16, PT ;  /* 0x0000000100167846 */ /* 0x000fe40003800010 */
[----:B------:R-:W-:-:S03]  /*0420*/  IADD3 R27, PT, PT, R12, R28, RZ ;  /* 0x0000001c0c1b7210 */ /* 0x000fc60007ffe0ff */
[----:B------:R-:W-:Y:S02]  /*0430*/  IMAD R22, R22, R4, RZ ;  /* 0x0000000416167224 */ /* 0x000fe400078e02ff */
[----:B------:R-:W-:Y:S01]  /*0440*/  IMAD.WIDE R26, R27, 0x4, R14 ;  /* 0x000000041b1a7825 */ /* 0x000fe200078e020e */
[----:B------:R-:W-:-:S05]  /*0450*/  VIADDMNMX.U32 R16, R0, 0x2, R16, PT ;  /* 0x0000000200107846 */ /* 0x000fca0003800010 */
[----:B------:R-:W-:Y:S02]  /*0460*/  IMAD R16, R16, R4, RZ ;  /* 0x0000000410107224 */ /* 0x000fe400078e02ff */
[----:B---3--:R-:W-:-:S04]  /*0470*/  FFMA R6, R6, UR8, RZ ;  /* 0x0000000806067c23 */ /* 0x008fc800080000ff */
[----:B--2---:R-:W-:-:S04]  /*0480*/  FFMA R7, R7, UR9, R6 ;  /* 0x0000000907077c23 */ /* 0x004fc80008000006 */
[----:B----4-:R-:W-:Y:S01]  /*0490*/  FFMA R7, R20, UR10, R7 ;  /* 0x0000000a14077c23 */ /* 0x010fe20008000007 */
[----:B------:R-:W-:-:S04]  /*04a0*/  IMAD.WIDE R20, R21, 0x4, R14 ;  /* 0x0000000415147825 */ /* 0x000fc800078e020e */
[----:B0-----:R-:W-:Y:S01]  /*04b0*/  FFMA R18, R24, UR11, R7 ;  /* 0x0000000b18127c23 */ /* 0x001fe20008000007 */
[--C-:B------:R-:W-:Y:S01]  /*04c0*/  IMAD.WIDE R6, R9, 0x4, R14.reuse ;  /* 0x0000000409067825 */ /* 0x100fe200078e020e */
[----:B------:R-:W0:Y:S03]  /*04d0*/  LDCU.128 UR8, c[0x3][0x20] ;  /* 0x00c00400ff0877ac */ /* 0x000e260008000c00 */
[----:B------:R-:W-:Y:S01]  /*04e0*/  IMAD.WIDE R8, R25, 0x4, R14 ;  /* 0x0000000419087825 */ /* 0x000fe200078e020e */
[----:B------:R1:W0:Y:S04]  /*04f0*/  LDG.E R24, desc[UR4][R6.64] ;  /* 0x0000000406187981 */ /* 0x000228000c1e1900 */
[----:B------:R2:W3:Y:S01]  /*0500*/  LDG.E R25, desc[UR4][R20.64] ;  /* 0x0000000414197981 */ /* 0x0004e2000c1e1900 */
[----:B------:R-:W-:-:S03]  /*0510*/  FFMA R5, R5, UR12, R18 ;  /* 0x0000000c05057c23 */ /* 0x000fc60008000012 */
[----:B------:R4:W5:Y:S01]  /*0520*/  LDG.E R19, desc[UR4][R8.64] ;  /* 0x0000000408137981 */ /* 0x000962000c1e1900 */
[----:B-1----:R-:W-:Y:S01]  /*0530*/  IADD3 R7, P0, PT, R29, R22, RZ ;  /* 0x000000161d077210 */ /* 0x002fe20007f1e0ff */
[----:B------:R-:W-:Y:S02]  /*0540*/  FFMA R5, R10, UR13, R5 ;  /* 0x0000000d0a057c23 */ /* 0x000fe40008000005 */
[----:B------:R1:W5:Y:S01]  /*0550*/  LDG.E R18, desc[UR4][R26.64] ;  /* 0x000000041a127981 */ /* 0x000362000c1e1900 */
[-C--:B--2---:R-:W-:Y:S02]  /*0560*/  IADD3 R21, PT, PT, R23, R28.reuse, RZ ;  /* 0x0000001c17157210 */ /* 0x084fe40007ffe0ff */
[----:B------:R-:W-:Y:S02]  /*0570*/  LEA.HI.X.SX32 R10, R22, RZ, 0x1, P0 ;  /* 0x000000ff160a7211 */ /* 0x000fe400000f0eff */
[----:B----4-:R-:W-:Y:S01]  /*0580*/  IADD3 R9, PT, PT, R13, R28, RZ ;  /* 0x0000001c0d097210 */ /* 0x010fe20007ffe0ff */
[----:B------:R-:W-:Y:S01]  /*0590*/  IMAD.WIDE R20, R21, 0x4, R14 ;  /* 0x0000000415147825 */ /* 0x000fe200078e020e */
[----:B------:R-:W-:-:S02]  /*05a0*/  LEA R6, P0, R7, UR6, 0x2 ;  /* 0x0000000607067c11 */ /* 0x000fc4000f8010ff */
[----:B------:R-:W-:Y:S01]  /*05b0*/  IADD3 R28, PT, PT, R17, R28, RZ ;  /* 0x0000001c111c7210 */ /* 0x000fe20007ffe0ff */
[----:B------:R-:W-:Y:S01]  /*05c0*/  IMAD.WIDE R8, R9, 0x4, R14 ;  /* 0x0000000409087825 */ /* 0x000fe200078e020e */
[----:B------:R-:W-:Y:S02]  /*05d0*/  LEA.HI.X R7, R7, UR7, R10, 0x2, P0 ;  /* 0x0000000707077c11 */ /* 0x000fe400080f140a */
[----:B------:R2:W4:Y:S01]  /*05e0*/  LDG.E R10, desc[UR4][R20.64] ;  /* 0x00000004140a7981 */ /* 0x000522000c1e1900 */
[----:B-1----:R-:W-:-:S03]  /*05f0*/  IADD3 R27, PT, PT, R12, R22, RZ ;  /* 0x000000160c1b7210 */ /* 0x002fc60007ffe0ff */
[----:B------:R-:W4:Y:S01]  /*0600*/  LDG.E R9, desc[UR4][R8.64] ;  /* 0x0000000408097981 */ /* 0x000f22000c1e1900 */
[----:B------:R-:W-:Y:S01]  /*0610*/  FFMA R2, R2, UR14, R5 ;  /* 0x0000000e02027c23 */ /* 0x000fe20008000005 */
[--C-:B------:R-:W-:Y:S02]  /*0620*/  IMAD.WIDE R26, R27, 0x4, R14.reuse ;  /* 0x000000041b1a7825 */ /* 0x100fe400078e020e */
[----:B------:R-:W4:Y:S02]  /*0630*/  LDG.E R6, desc[UR4][R6.64+-0x4] ;  /* 0xfffffc0406067981 */ /* 0x000f24000c1e1900 */
[----:B--2---:R-:W-:Y:S01]  /*0640*/  IMAD.WIDE R20, R28, 0x4, R14 ;  /* 0x000000041c147825 */ /* 0x004fe200078e020e */
[----:B------:R-:W-:-:S04]  /*0650*/  IADD3 R5, PT, PT, R23, R22, RZ ;  /* 0x0000001617057210 */ /* 0x000fc80007ffe0ff */
[----:B------:R1:W2:Y:S01]  /*0660*/  LDG.E R8, desc[UR4][R20.64] ;  /* 0x0000000414087981 */ /* 0x0002a2000c1e1900 */
[----:B------:R-:W-:-:S03]  /*0670*/  IADD3 R28, PT, PT, R13, R22, RZ ;  /* 0x000000160d1c7210 */ /* 0x000fc60007ffe0ff */
[----:B------:R1:W2:Y:S01]  /*0680*/  LDG.E R7, desc[UR4][R26.64] ;  /* 0x000000041a077981 */ /* 0x0002a2000c1e1900 */
[----:B------:R-:W-:Y:S01]  /*0690*/  IADD3 R22, PT, PT, R17, R22, RZ ;  /* 0x0000001611167210 */ /* 0x000fe20007ffe0ff */
[----:B-1----:R-:W-:Y:S01]  /*06a0*/  IMAD.WIDE R20, R5, 0x4, R14 ;  /* 0x0000000405147825 */ /* 0x002fe200078e020e */
[----:B------:R-:W-:-:S03]  /*06b0*/  IADD3 R12, PT, PT, R12, R16, RZ ;  /* 0x000000100c0c7210 */ /* 0x000fc60007ffe0ff */
[--C-:B------:R-:W-:Y:S01]  /*06c0*/  IMAD.WIDE R26, R28, 0x4, R14.reuse ;  /* 0x000000041c1a7825 */ /* 0x100fe200078e020e */
[----:B------:R1:W2:Y:S01]  /*06d0*/  LDG.E R5, desc[UR4][R20.64] ;  /* 0x0000000414057981 */ /* 0x0002a2000c1e1900 */
[-C--:B------:R-:W-:Y:S02]  /*06e0*/  IADD3 R29, P0, PT, R29, R16.reuse, RZ ;  /* 0x000000101d1d7210 */ /* 0x080fe40007f1e0ff */
[-C--:B------:R-:W-:Y:S02]  /*06f0*/  IADD3 R23, PT, PT, R23, R16.reuse, RZ ;  /* 0x0000001017177210 */ /* 0x080fe40007ffe0ff */
[----:B------:R-:W2:Y:S01]  /*0700*/  LDG.E R26, desc[UR4][R26.64] ;  /* 0x000000041a1a7981 */ /* 0x000ea2000c1e1900 */
[-C--:B------:R-:W-:Y:S01]  /*0710*/  IADD3 R13, PT, PT, R13, R16.reuse, RZ ;  /* 0x000000100d0d7210 */ /* 0x080fe20007ffe0ff */
[----:B-1----:R-:W-:Y:S01]  /*0720*/  IMAD.WIDE R20, R22, 0x4, R14 ;  /* 0x0000000416147825 */ /* 0x002fe200078e020e */
[----:B------:R-:W-:Y:S02]  /*0730*/  IADD3 R17, PT, PT, R17, R16, RZ ;  /* 0x0000001011117210 */ /* 0x000fe40007ffe0ff */
[----:B------:R-:W-:-:S02]  /*0740*/  LEA.HI.X.SX32 R28, R16, RZ, 0x1, P0 ;  /* 0x000000ff101c7211 */ /* 0x000fc400000f0eff */
[----:B------:R1:W2:Y:S01]  /*0750*/  LDG.E R27, desc[UR4][R20.64] ;  /* 0x00000004141b7981 */ /* 0x0002a2000c1e1900 */
[----:B------:R-:W-:Y:S01]  /*0760*/  LEA R16, P0, R29, UR6, 0x2 ;  /* 0x000000061d107c11 */ /* 0x000fe2000f8010ff */
[--C-:B------:R-:W-:Y:S01]  /*0770*/  IMAD.WIDE R22, R23, 0x4, R14.reuse ;  /* 0x0000000417167825 */ /* 0x100fe200078e020e */
[----:B------:R-:W2:Y:S05]  /*0780*/  LDCU UR6, c[0x3][0x60] ;  /* 0x00c00c00ff0677ac */ /* 0x000eaa0008000800 */
[----:B------:R-:W2:Y:S01]  /*0790*/  LDG.E R22, desc[UR4][R22.64] ;  /* 0x0000000416167981 */ /* 0x000ea2000c1e1900 */
[----:B-1----:R-:W-:-:S04]  /*07a0*/  IMAD.WIDE R20, R12, 0x4, R14 ;  /* 0x000000040c147825 */ /* 0x002fc800078e020e */
[--C-:B------:R-:W-:Y:S02]  /*07b0*/  IMAD.WIDE R12, R13, 0x4, R14.reuse ;  /* 0x000000040d0c7825 */ /* 0x100fe400078e020e */
[----:B------:R-:W2:Y:S02]  /*07c0*/  LDG.E R20, desc[UR4][R20.64] ;  /* 0x0000000414147981 */ /* 0x000ea4000c1e1900 */
[----:B------:R-:W-:Y:S01]  /*07d0*/  IMAD.WIDE R14, R17, 0x4, R14 ;  /* 0x00000004110e7825 */ /* 0x000fe200078e020e */
[----:B------:R-:W-:Y:S01]  /*07e0*/  LEA.HI.X R17, R29, UR7, R28, 0x2, P0 ;  /* 0x000000071d117c11 */ /* 0x000fe200080f141c */
[----:B------:R-:W2:Y:S04]  /*07f0*/  LDG.E R12, desc[UR4][R12.64] ;  /* 0x000000040c0c7981 */ /* 0x000ea8000c1e1900 */
[----:B------:R-:W2:Y:S04]  /*0800*/  LDG.E R16, desc[UR4][R16.64+-0x4] ;  /* 0xfffffc0410107981 */ /* 0x000ea8000c1e1900 */
[----:B------:R-:W2:Y:S01]  /*0810*/  LDG.E R14, desc[UR4][R14.64] ;  /* 0x000000040e0e7981 */ /* 0x000ea2000c1e1900 */
[----:B------:R-:W-:-:S02]  /*0820*/  IMAD R3, R0, R4, R3 ;  /* 0x0000000400037224 */ /* 0x000fc400078e0203 */
[----:B---3--:R-:W-:Y:S01]  /*0830*/  FFMA R25, R25, UR15, R2 ;  /* 0x0000000f19197c23 */ /* 0x008fe20008000002 */
[----:B------:R-:W4:Y:S03]  /*0840*/  LDCU.128 UR12, c[0x3][0x30] ;  /* 0x00c00600ff0c77ac */ /* 0x000f260008000c00 */
[----:B0-----:R-:W-:-:S04]  /*0850*/  FFMA R24, R24, UR8, R25 ;  /* 0x0000000818187c23 */ /* 0x001fc80008000019 */
[----:B-----5:R-:W-:-:S04]  /*0860*/  FFMA R19, R19, UR9, R24 ;  /* 0x0000000913137c23 */ /* 0x020fc80008000018 */
[----:B------:R-:W-:-:S04]  /*0870*/  FFMA R18, R18, UR10, R19 ;  /* 0x0000000a12127c23 */ /* 0x000fc80008000013 */
[----:B------:R-:W-:Y:S01]  /*0880*/  FFMA R11, R11, UR11, R18 ;  /* 0x0000000b0b0b7c23 */ /* 0x000fe20008000012 */
[----:B------:R-:W0:Y:S03]  /*0890*/  LDCU.128 UR8, c[0x3][0x40] ;  /* 0x00c00800ff0877ac */ /* 0x000e260008000c00 */
[----:B----4-:R-:W-:-:S04]  /*08a0*/  FFMA R10, R10, UR12, R11 ;  /* 0x0000000c0a0a7c23 */ /* 0x010fc8000800000b */
[----:B------:R-:W-:-:S04]  /*08b0*/  FFMA R9, R9, UR13, R10 ;  /* 0x0000000d09097c23 */ /* 0x000fc8000800000a */
[----:B--2---:R-:W-:-:S04]  /*08c0*/  FFMA R8, R8, UR14, R9 ;  /* 0x0000000e08087c23 */ /* 0x004fc80008000009 */
[----:B------:R-:W-:Y:S01]  /*08d0*/  FFMA R7, R7, UR15, R8 ;  /* 0x0000000f07077c23 */ /* 0x000fe20008000008 */
[----:B------:R-:W1:Y:S03]  /*08e0*/  LDCU.128 UR12, c[0x3][0x50] ;  /* 0x00c00a00ff0c77ac */ /* 0x000e660008000c00 */
[----:B0-----:R-:W-:-:S04]  /*08f0*/  FFMA R6, R6, UR8, R7 ;  /* 0x0000000806067c23 */ /* 0x001fc80008000007 */
[----:B------:R-:W-:Y:S02]  /*0900*/  FFMA R5, R5, UR9, R6 ;  /* 0x0000000905057c23 */ /* 0x000fe40008000006 */
[----:B------:R-:W0:Y:S02]  /*0910*/  LDC.64 R6, c[0x0][0x388] ;  /* 0x0000e200ff067b82 */ /* 0x000e240000000a00 */
[----:B------:R-:W-:-:S04]  /*0920*/  FFMA R26, R26, UR10, R5 ;  /* 0x0000000a1a1a7c23 */ /* 0x000fc80008000005 */
[----:B------:R-:W-:-:S04]  /*0930*/  FFMA R27, R27, UR11, R26 ;  /* 0x0000000b1b1b7c23 */ /* 0x000fc8000800001a */
[----:B-1----:R-:W-:-:S04]  /*0940*/  FFMA R27, R20, UR12, R27 ;  /* 0x0000000c141b7c23 */ /* 0x002fc8000800001b */
[----:B------:R-:W-:-:S04]  /*0950*/  FFMA R27, R16, UR13, R27 ;  /* 0x0000000d101b7c23 */ /* 0x000fc8000800001b */
[----:B------:R-:W-:-:S04]  /*0960*/  FFMA R27, R22, UR14, R27 ;  /* 0x0000000e161b7c23 */ /* 0x000fc8000800001b */
[----:B------:R-:W-:Y:S01]  /*0970*/  FFMA R27, R12, UR15, R27 ;  /* 0x0000000f0c1b7c23 */ /* 0x000fe2000800001b */
[----:B0-----:R-:W-:-:S04]  /*0980*/  IMAD.WIDE R6, R3, 0x4, R6 ;  /* 0x0000000403067825 */ /* 0x001fc800078e0206 */
[----:B------:R-:W-:-:S05]  /*0990*/  FFMA R27, R14, UR6, R27 ;  /* 0x000000060e1b7c23 */ /* 0x000fca000800001b */
[----:B------:R-:W-:Y:S01]  /*09a0*/  STG.E desc[UR4][R6.64], R27 ;  /* 0x0000001b06007986 */ /* 0x000fe2000c101904 */
[----:B------:R-:W-:Y:S05]  /*09b0*/  EXIT ;  /* 0x000000000000794d */ /* 0x000fea0003800000 */
.L_x_0:
[----:B------:R-:W-:-:S00]  /*09c0*/  BRA `(.L_x_0) ;  /* 0xfffffffc00fc7947 */ /* 0x000fc0000383ffff */
[----:B------:R-:W-:-:S00]  /*09d0*/  NOP ;  /* 0x0000000000007918 */ /* 0x000fc00000000000 */
        /* <DEDUP_REMOVED lines=10> */
.L_x_1:


//--------------------- .nv.shared.reserved.0     --------------------------
	.section	.nv.shared.reserved.0,"aw",@nobits
	.weak		__nv_reservedSMEM_offset_0_alias
	.size		__nv_reservedSMEM_offset_0_alias, 0, 64
	.other		__nv_reservedSMEM_offset_0_alias,@"STO_CUDA_RESERVED_SHARED STV_DEFAULT"
__nv_reservedSMEM_offset_0_alias:
	.zero		0
	.zero		64


//--------------------- .nv.constant0._Z25applyConstantFilterKernelPKfPfii --------------------------
	.section	.nv.constant0._Z25applyConstantFilterKernelPKfPfii,"a",@progbits
	.sectionflags	@""
	.align	4
.nv.constant0._Z25applyConstantFilterKernelPKfPfii:
	.zero		920


//--------------------- SYMBOLS --------------------------

	.type		.nv.reservedSmem.offset0,@object
	.size		.nv.reservedSmem.offset0,0x4
